//
// Generated by NVIDIA NVVM Compiler
//
// Compiler Build ID: CL-36424714
// Cuda compilation tools, release 13.0, V13.0.88
// Based on NVVM 20.0.0
//

.version 9.0
.target sm_100
.address_size 64

	// .globl	_Z11sobelKernelPhS_ii

.visible .entry _Z11sobelKernelPhS_ii(
	.param .u64 .ptr .align 1 _Z11sobelKernelPhS_ii_param_0,
	.param .u64 .ptr .align 1 _Z11sobelKernelPhS_ii_param_1,
	.param .u32 _Z11sobelKernelPhS_ii_param_2,
	.param .u32 _Z11sobelKernelPhS_ii_param_3
)
{
	.reg .pred 	%p<13>;
	.reg .b16 	%rs<11>;
	.reg .b32 	%r<23>;
	.reg .b32 	%f<36>;
	.reg .b64 	%rd<13>;

	ld.param.u64 	%rd3, [_Z11sobelKernelPhS_ii_param_0];
	ld.param.u64 	%rd2, [_Z11sobelKernelPhS_ii_param_1];
	ld.param.u32 	%r4, [_Z11sobelKernelPhS_ii_param_2];
	ld.param.u32 	%r6, [_Z11sobelKernelPhS_ii_param_3];
	cvta.to.global.u64 	%rd1, %rd3;
	mov.u32 	%r7, %tid.x;
	mov.u32 	%r8, %ctaid.x;
	mov.u32 	%r9, %ntid.x;
	mad.lo.s32 	%r1, %r8, %r9, %r7;
	mov.u32 	%r10, %tid.y;
	mov.u32 	%r11, %ctaid.y;
	mov.u32 	%r12, %ntid.y;
	mad.lo.s32 	%r13, %r11, %r12, %r10;
	setp.ge.s32 	%p1, %r1, %r4;
	setp.ge.s32 	%p2, %r13, %r6;
	or.pred  	%p3, %p1, %p2;
	@%p3 bra 	$L__BB0_4;
	mul.lo.s32 	%r3, %r4, %r13;
	setp.eq.s32 	%p4, %r1, 0;
	add.s32 	%r14, %r4, -1;
	setp.eq.s32 	%p5, %r1, %r14;
	or.pred  	%p6, %p4, %p5;
	setp.eq.s32 	%p7, %r13, 0;
	or.pred  	%p8, %p7, %p6;
	add.s32 	%r15, %r6, -1;
	setp.eq.s32 	%p9, %r13, %r15;
	or.pred  	%p10, %p8, %p9;
	mov.f32 	%f35, 0f00000000;
	@%p10 bra 	$L__BB0_3;
	sub.s32 	%r16, %r3, %r4;
	add.s32 	%r17, %r1, %r16;
	shl.b32 	%r18, %r17, 2;
	add.s32 	%r19, %r18, -4;
	cvt.s64.s32 	%rd4, %r19;
	add.s64 	%rd5, %rd1, %rd4;
	ld.global.u8 	%rs1, [%rd5];
	cvt.rn.f32.u16 	%f4, %rs1;
	mov.f32 	%f5, 0f00000000;
	sub.f32 	%f6, %f5, %f4;
	mul.wide.s32 	%rd6, %r4, 4;
	add.s64 	%rd7, %rd5, %rd6;
	ld.global.u8 	%rs2, [%rd7];
	cvt.rn.f32.u16 	%f7, %rs2;
	add.f32 	%f8, %f7, %f7;
	sub.f32 	%f9, %f6, %f8;
	add.s64 	%rd8, %rd7, %rd6;
	ld.global.u8 	%rs3, [%rd8];
	cvt.rn.f32.u16 	%f10, %rs3;
	add.f32 	%f11, %f6, %f10;
	sub.f32 	%f12, %f9, %f10;
	ld.global.u8 	%rs4, [%rd5+4];
	cvt.rn.f32.u16 	%f13, %rs4;
	add.f32 	%f14, %f13, %f13;
	sub.f32 	%f15, %f11, %f14;
	add.f32 	%f16, %f12, 0f00000000;
	add.f32 	%f17, %f15, 0f00000000;
	add.f32 	%f18, %f16, 0f00000000;
	ld.global.u8 	%rs5, [%rd8+4];
	cvt.rn.f32.u16 	%f19, %rs5;
	fma.rn.f32 	%f20, %f19, 0f40000000, %f17;
	add.f32 	%f21, %f18, 0f00000000;
	ld.global.u8 	%rs6, [%rd5+8];
	cvt.rn.f32.u16 	%f22, %rs6;
	sub.f32 	%f23, %f20, %f22;
	add.f32 	%f24, %f21, %f22;
	ld.global.u8 	%rs7, [%rd7+8];
	cvt.rn.f32.u16 	%f25, %rs7;
	add.f32 	%f26, %f23, 0f00000000;
	fma.rn.f32 	%f27, %f25, 0f40000000, %f24;
	ld.global.u8 	%rs8, [%rd8+8];
	cvt.rn.f32.u16 	%f28, %rs8;
	add.f32 	%f29, %f26, %f28;
	add.f32 	%f30, %f27, %f28;
	mul.f32 	%f31, %f30, %f30;
	fma.rn.f32 	%f32, %f29, %f29, %f31;
	sqrt.rn.f32 	%f33, %f32;
	setp.lt.f32 	%p11, %f33, 0f00000000;
	selp.f32 	%f34, 0f00000000, %f33, %p11;
	setp.gt.f32 	%p12, %f34, 0f437F0000;
	selp.f32 	%f35, 0f437F0000, %f34, %p12;
$L__BB0_3:
	add.s32 	%r20, %r3, %r1;
	shl.b32 	%r21, %r20, 2;
	cvt.s64.s32 	%rd9, %r21;
	add.s64 	%rd10, %rd1, %rd9;
	ld.global.u8 	%rs9, [%rd10+3];
	cvt.rzi.u32.f32 	%r22, %f35;
	cvt.u16.u32 	%rs10, %r22;
	cvta.to.global.u64 	%rd11, %rd2;
	add.s64 	%rd12, %rd11, %rd9;
	st.global.u8 	[%rd12], %rs10;
	st.global.u8 	[%rd12+1], %rs10;
	st.global.u8 	[%rd12+2], %rs10;
	st.global.u8 	[%rd12+3], %rs9;
$L__BB0_4:
	ret;

}


// ===== COMPILED SASS (sm_100) =====

	.target	sm_100

	.elftype	@"ET_EXEC"


//--------------------- .note.nv.tkinfo           --------------------------
	.section	.note.nv.tkinfo,"",@"SHT_NOTE"
	.sectionflags	@"SHF_NOTE_NV_TKINFO"
	.tkinfo
        /*0018*/ 	.word	0x00000002
        /*0030*/ 	.string	""
        /*0030*/ 	.string	"ptxas"
        /*0030*/ 	.string	"Cuda compilation tools, release 13.0, V13.0.88"
        /*0030*/ 	.string	"Build cuda_13.0.r13.0/compiler.36424714_0"
        /*0030*/ 	.string	"-arch sm_100 -m 64 "



//--------------------- .note.nv.cuinfo           --------------------------
	.section	.note.nv.cuinfo,"",@"SHT_NOTE"
	.sectionflags	@"SHF_NOTE_NV_CUINFO"
        /*0018*/ 	.short	0x0002
        /*001a*/ 	.short	0x0064
        /*001c*/ 	.short	0x0082
	.zero		2


//--------------------- .nv.info                  --------------------------
	.section	.nv.info,"",@"SHT_CUDA_INFO"
	.align	4


	//----- nvinfo : EIATTR_REGCOUNT
	.align		4
        /*0000*/ 	.byte	0x04, 0x2f
        /*0002*/ 	.short	(.L_1 - .L_0)
	.align		4
.L_0:
        /*0004*/ 	.word	index@(_Z11sobelKernelPhS_ii)
        /*0008*/ 	.word	0x00000013


	//----- nvinfo : EIATTR_FRAME_SIZE
	.align		4
.L_1:
        /*000c*/ 	.byte	0x04, 0x11
        /*000e*/ 	.short	(.L_3 - .L_2)
	.align		4
.L_2:
        /*0010*/ 	.word	index@($__internal_0_$__cuda_sm20_sqrt_rn_f32_slowpath)
        /*0014*/ 	.word	0x00000000


	//----- nvinfo : EIATTR_FRAME_SIZE
	.align		4
.L_3:
        /*0018*/ 	.byte	0x04, 0x11
        /*001a*/ 	.short	(.L_5 - .L_4)
	.align		4
.L_4:
        /*001c*/ 	.word	index@(_Z11sobelKernelPhS_ii)
        /*0020*/ 	.word	0x00000000


	//----- nvinfo : EIATTR_MIN_STACK_SIZE
	.align		4
.L_5:
        /*0024*/ 	.byte	0x04, 0x12
        /*0026*/ 	.short	(.L_7 - .L_6)
	.align		4
.L_6:
        /*0028*/ 	.word	index@(_Z11sobelKernelPhS_ii)
        /*002c*/ 	.word	0x00000000
.L_7:


//--------------------- .nv.compat                --------------------------
	.section	.nv.compat,"",@"SHT_CUDA_COMPAT_INFO"
	.align	4
        /*0000*/ 	.byte	0x02, 0x09, 0x00, 0x00, 0x02, 0x02, 0x01, 0x00, 0x02, 0x05, 0x05, 0x00, 0x03, 0x07, 0x01, 0x01
        /*0010*/ 	.byte	0x02, 0x03, 0x00, 0x00, 0x02, 0x06, 0x01, 0x00, 0x04, 0x0b, 0x08, 0x00, 0x01, 0x00, 0x00, 0x00
        /*0020*/ 	.byte	0x00, 0x00, 0x00, 0x00


//--------------------- .nv.info._Z11sobelKernelPhS_ii --------------------------
	.section	.nv.info._Z11sobelKernelPhS_ii,"",@"SHT_CUDA_INFO"
	.sectionflags	@""
	.align	4


	//----- nvinfo : EIATTR_CUDA_API_VERSION
	.align		4
        /*0000*/ 	.byte	0x04, 0x37
        /*0002*/ 	.short	(.L_9 - .L_8)
.L_8:
        /*0004*/ 	.word	0x00000082


	//----- nvinfo : EIATTR_KPARAM_INFO
	.align		4
.L_9:
        /*0008*/ 	.byte	0x04, 0x17
        /*000a*/ 	.short	(.L_11 - .L_10)
.L_10:
        /*000c*/ 	.word	0x00000000
        /*0010*/ 	.short	0x0003
        /*0012*/ 	.short	0x0014
        /*0014*/ 	.byte	0x00, 0xf0, 0x11, 0x00


	//----- nvinfo : EIATTR_KPARAM_INFO
	.align		4
.L_11:
        /*0018*/ 	.byte	0x04, 0x17
        /*001a*/ 	.short	(.L_13 - .L_12)
.L_12:
        /*001c*/ 	.word	0x00000000
        /*0020*/ 	.short	0x0002
        /*0022*/ 	.short	0x0010
        /*0024*/ 	.byte	0x00, 0xf0, 0x11, 0x00


	//----- nvinfo : EIATTR_KPARAM_INFO
	.align		4
.L_13:
        /*0028*/ 	.byte	0x04, 0x17
        /*002a*/ 	.short	(.L_15 - .L_14)
.L_14:
        /*002c*/ 	.word	0x00000000
        /*0030*/ 	.short	0x0001
        /*0032*/ 	.short	0x0008
        /*0034*/ 	.byte	0x00, 0xf5, 0x21, 0x00


	//----- nvinfo : EIATTR_KPARAM_INFO
	.align		4
.L_15:
        /*0038*/ 	.byte	0x04, 0x17
        /*003a*/ 	.short	(.L_17 - .L_16)
.L_16:
        /*003c*/ 	.word	0x00000000
        /*0040*/ 	.short	0x0000
        /*0042*/ 	.short	0x0000
        /*0044*/ 	.byte	0x00, 0xf5, 0x21, 0x00


	//----- nvinfo : EIATTR_SPARSE_MMA_MASK
	.align		4
.L_17:
        /*0048*/ 	.byte	0x03, 0x50
        /*004a*/ 	.short	0x0000


	//----- nvinfo : EIATTR_MAXREG_COUNT
	.align		4
        /*004c*/ 	.byte	0x03, 0x1b
        /*004e*/ 	.short	0x00ff


	//----- nvinfo : EIATTR_MERCURY_ISA_VERSION
	.align		4
        /*0050*/ 	.byte	0x03, 0x5f
        /*0052*/ 	.short	0x0101


	//----- nvinfo : EIATTR_VRC_CTA_INIT_COUNT
	.align		4
        /*0054*/ 	.byte	0x02, 0x4a
	.zero		1
	.zero		1


	//----- nvinfo : EIATTR_EXIT_INSTR_OFFSETS
	.align		4
        /*0058*/ 	.byte	0x04, 0x1c
        /*005a*/ 	.short	(.L_19 - .L_18)


	//   ....[0]....
.L_18:
        /*005c*/ 	.word	0x000000c0


	//   ....[1]....
        /*0060*/ 	.word	0x00000630


	//----- nvinfo : EIATTR_CRS_STACK_SIZE
	.align		4
.L_19:
        /*0064*/ 	.byte	0x04, 0x1e
        /*0066*/ 	.short	(.L_21 - .L_20)
.L_20:
        /*0068*/ 	.word	0x00000000


	//----- nvinfo : EIATTR_CBANK_PARAM_SIZE
	.align		4
.L_21:
        /*006c*/ 	.byte	0x03, 0x19
        /*006e*/ 	.short	0x0018


	//----- nvinfo : EIATTR_PARAM_CBANK
	.align		4
        /*0070*/ 	.byte	0x04, 0x0a
        /*0072*/ 	.short	(.L_23 - .L_22)
	.align		4
.L_22:
        /*0074*/ 	.word	index@(.nv.constant0._Z11sobelKernelPhS_ii)
        /*0078*/ 	.short	0x0380
        /*007a*/ 	.short	0x0018


	//----- nvinfo : EIATTR_SW_WAR
	.align		4
.L_23:
        /*007c*/ 	.byte	0x04, 0x36
        /*007e*/ 	.short	(.L_25 - .L_24)
.L_24:
        /*0080*/ 	.word	0x00000008
.L_25:


//--------------------- .nv.callgraph             --------------------------
	.section	.nv.callgraph,"",@"SHT_CUDA_CALLGRAPH"
	.align	4
	.sectionentsize	8
	.align		4
        /*0000*/ 	.word	0x00000000
	.align		4
        /*0004*/ 	.word	0xffffffff
	.align		4
        /*0008*/ 	.word	0x00000000
	.align		4
        /*000c*/ 	.word	0xfffffffe
	.align		4
        /*0010*/ 	.word	0x00000000
	.align		4
        /*0014*/ 	.word	0xfffffffd
	.align		4
        /*0018*/ 	.word	0x00000000
	.align		4
        /*001c*/ 	.word	0xfffffffc


//--------------------- .text._Z11sobelKernelPhS_ii --------------------------
	.section	.text._Z11sobelKernelPhS_ii,"ax",@progbits
	.align	128
        .global         _Z11sobelKernelPhS_ii
        .type           _Z11sobelKernelPhS_ii,@function
        .size           _Z11sobelKernelPhS_ii,(.L_x_7 - _Z11sobelKernelPhS_ii)
        .other          _Z11sobelKernelPhS_ii,@"STO_CUDA_ENTRY STV_DEFAULT"
_Z11sobelKernelPhS_ii:
.text._Z11sobelKernelPhS_ii:
[----:B------:R-:W-:Y:S01]  /*0000*/  LDC R1, c[0x0][0x37c] ;  /* 0x0000df00ff017b82 */ /* 0x000fe20000000800 */
[----:B------:R-:W0:Y:S07]  /*0010*/  S2R R2, SR_TID.Y ;  /* 0x0000000000027919 */ /* 0x000e2e0000002200 */
[----:B------:R-:W1:Y:S01]  /*0020*/  LDC R0, c[0x0][0x360] ;  /* 0x0000d800ff007b82 */ /* 0x000e620000000800 */
[----:B------:R-:W1:Y:S07]  /*0030*/  S2R R3, SR_TID.X ;  /* 0x0000000000037919 */ /* 0x000e6e0000002100 */
[----:B------:R-:W0:Y:S08]  /*0040*/  S2UR UR5, SR_CTAID.Y ;  /* 0x00000000000579c3 */ /* 0x000e300000002600 */
[----:B------:R-:W0:Y:S08]  /*0050*/  LDC R7, c[0x0][0x364] ;  /* 0x0000d900ff077b82 */ /* 0x000e300000000800 */
[----:B------:R-:W1:Y:S08]  /*0060*/  S2UR UR4, SR_CTAID.X ;  /* 0x00000000000479c3 */ /* 0x000e700000002500 */
[----:B------:R-:W2:Y:S01]  /*0070*/  LDC.64 R4, c[0x0][0x390] ;  /* 0x0000e400ff047b82 */ /* 0x000ea20000000a00 */
[----:B0-----:R-:W-:-:S02]  /*0080*/  IMAD R2, R7, UR5, R2 ;  /* 0x0000000507027c24 */ /* 0x001fc4000f8e0202 */
[----:B-1----:R-:W-:-:S03]  /*0090*/  IMAD R3, R0, UR4, R3 ;  /* 0x0000000400037c24 */ /* 0x002fc6000f8e0203 */
[----:B--2---:R-:W-:-:S04]  /*00a0*/  ISETP.GE.AND P0, PT, R2, R5, PT ;  /* 0x000000050200720c */ /* 0x004fc80003f06270 */
[----:B------:R-:W-:-:S13]  /*00b0*/  ISETP.GE.OR P0, PT, R3, R4, P0 ;  /* 0x000000040300720c */ /* 0x000fda0000706670 */
[----:B------:R-:W-:Y:S05]  /*00c0*/  @P0 EXIT ;  /* 0x000000000000094d */ /* 0x000fea0003800000 */
[----:B------:R-:W-:Y:S01]  /*00d0*/  IADD3 R0, PT, PT, R4, -0x1, RZ ;  /* 0xffffffff04007810 */ /* 0x000fe20007ffe0ff */
[----:B------:R-:W0:Y:S01]  /*00e0*/  LDCU.64 UR4, c[0x0][0x358] ;  /* 0x00006b00ff0477ac */ /* 0x000e220008000a00 */
[----:B------:R-:W-:Y:S01]  /*00f0*/  IADD3 R5, PT, PT, R5, -0x1, RZ ;  /* 0xffffffff05057810 */ /* 0x000fe20007ffe0ff */
[----:B------:R-:W-:Y:S01]  /*0100*/  BSSY.RECONVERGENT B0, `(.L_x_0) ;  /* 0x0000043000007945 */ /* 0x000fe20003800200 */
[----:B------:R-:W-:Y:S01]  /*0110*/  ISETP.NE.AND P0, PT, R3, R0, PT ;  /* 0x000000000300720c */ /* 0x000fe20003f05270 */
[----:B------:R-:W-:-:S03]  /*0120*/  HFMA2 R0, -RZ, RZ, 0, 0 ;  /* 0x00000000ff007431 */ /* 0x000fc600000001ff */
[----:B------:R-:W-:-:S04]  /*0130*/  ISETP.EQ.OR P0, PT, R3, RZ, !P0 ;  /* 0x000000ff0300720c */ /* 0x000fc80004702670 */
[----:B------:R-:W-:-:S04]  /*0140*/  ISETP.EQ.OR P0, PT, R2, RZ, P0 ;  /* 0x000000ff0200720c */ /* 0x000fc80000702670 */
[----:B------:R-:W-:-:S13]  /*0150*/  ISETP.EQ.OR P0, PT, R2, R5, P0 ;  /* 0x000000050200720c */ /* 0x000fda0000702670 */
[----:B0-----:R-:W-:Y:S05]  /*0160*/  @P0 BRA `(.L_x_1) ;  /* 0x0000000000f00947 */ /* 0x001fea0003800000 */
[----:B------:R-:W0:Y:S01]  /*0170*/  LDCU.64 UR6, c[0x0][0x380] ;  /* 0x00007000ff0677ac */ /* 0x000e220008000a00 */
[----:B------:R-:W-:-:S05]  /*0180*/  IMAD R0, R2, R4, -R4 ;  /* 0x0000000402007224 */ /* 0x000fca00078e0a04 */
[----:B------:R-:W-:-:S04]  /*0190*/  IADD3 R0, PT, PT, R3, R0, RZ ;  /* 0x0000000003007210 */ /* 0x000fc80007ffe0ff */
[----:B------:R-:W-:-:S04]  /*01a0*/  LEA R0, R0, 0xfffffffc, 0x2 ;  /* 0xfffffffc00007811 */ /* 0x000fc800078e10ff */
[----:B0-----:R-:W-:-:S04]  /*01b0*/  IADD3 R6, P0, PT, R0, UR6, RZ ;  /* 0x0000000600067c10 */ /* 0x001fc8000ff1e0ff */
[----:B------:R-:W-:-:S03]  /*01c0*/  LEA.HI.X.SX32 R7, R0, UR7, 0x1, P0 ;  /* 0x0000000700077c11 */ /* 0x000fc600080f0eff */
[C---:B------:R-:W-:Y:S02]  /*01d0*/  IMAD.WIDE R8, R4.reuse, 0x4, R6 ;  /* 0x0000000404087825 */ /* 0x040fe400078e0206 */
[----:B------:R-:W2:Y:S04]  /*01e0*/  LDG.E.U8 R5, desc[UR4][R6.64] ;  /* 0x0000000406057981 */ /* 0x000ea8000c1e1100 */
[----:B------:R-:W3:Y:S01]  /*01f0*/  LDG.E.U8 R12, desc[UR4][R8.64] ;  /* 0x00000004080c7981 */ /* 0x000ee2000c1e1100 */
[----:B------:R-:W-:-:S03]  /*0200*/  IMAD.WIDE R10, R4, 0x4, R8 ;  /* 0x00000004040a7825 */ /* 0x000fc600078e0208 */
[----:B------:R-:W4:Y:S04]  /*0210*/  LDG.E.U8 R14, desc[UR4][R6.64+0x4] ;  /* 0x00000404060e7981 */ /* 0x000f28000c1e1100 */
[----:B------:R-:W5:Y:S04]  /*0220*/  LDG.E.U8 R13, desc[UR4][R10.64] ;  /* 0x000000040a0d7981 */ /* 0x000f68000c1e1100 */
[----:B------:R-:W4:Y:S04]  /*0230*/  LDG.E.U8 R15, desc[UR4][R10.64+0x4] ;  /* 0x000004040a0f7981 */ /* 0x000f28000c1e1100 */
[----:B------:R0:W4:Y:S04]  /*0240*/  LDG.E.U8 R16, desc[UR4][R6.64+0x8] ;  /* 0x0000080406107981 */ /* 0x000128000c1e1100 */
[----:B------:R-:W4:Y:S04]  /*0250*/  LDG.E.U8 R0, desc[UR4][R8.64+0x8] ;  /* 0x0000080408007981 */ /* 0x000f28000c1e1100 */
[----:B------:R-:W4:Y:S01]  /*0260*/  LDG.E.U8 R4, desc[UR4][R10.64+0x8] ;  /* 0x000008040a047981 */ /* 0x000f22000c1e1100 */
[----:B------:R-:W-:Y:S01]  /*0270*/  BSSY.RECONVERGENT B1, `(.L_x_2) ;  /* 0x0000028000017945 */ /* 0x000fe20003800200 */
[----:B--2---:R-:W-:-:S02]  /*0280*/  I2FP.F32.U32 R5, R5 ;  /* 0x0000000500057245 */ /* 0x004fc40000201000 */
[----:B---3--:R-:W-:-:S03]  /*0290*/  I2FP.F32.U32 R12, R12 ;  /* 0x0000000c000c7245 */ /* 0x008fc60000201000 */
[----:B------:R-:W-:Y:S02]  /*02a0*/  FADD R5, RZ, -R5 ;  /* 0x80000005ff057221 */ /* 0x000fe40000000000 */
[----:B------:R-:W-:Y:S01]  /*02b0*/  FADD R12, R12, R12 ;  /* 0x0000000c0c0c7221 */ /* 0x000fe20000000000 */
[----:B-----5:R-:W-:-:S03]  /*02c0*/  I2FP.F32.U32 R13, R13 ;  /* 0x0000000d000d7245 */ /* 0x020fc60000201000 */
[----:B------:R-:W-:Y:S01]  /*02d0*/  FADD R12, R5, -R12 ;  /* 0x8000000c050c7221 */ /* 0x000fe20000000000 */
[----:B----4-:R-:W-:-:S03]  /*02e0*/  I2FP.F32.U32 R14, R14 ;  /* 0x0000000e000e7245 */ /* 0x010fc60000201000 */
[--C-:B------:R-:W-:Y:S01]  /*02f0*/  FADD R12, R12, -R13.reuse ;  /* 0x8000000d0c0c7221 */ /* 0x100fe20000000000 */
[----:B------:R-:W-:Y:S01]  /*0300*/  FADD R5, R5, R13 ;  /* 0x0000000d05057221 */ /* 0x000fe20000000000 */
[----:B------:R-:W-:Y:S02]  /*0310*/  FADD R14, R14, R14 ;  /* 0x0000000e0e0e7221 */ /* 0x000fe40000000000 */
[----:B------:R-:W-:Y:S02]  /*0320*/  FADD R12, RZ, R12 ;  /* 0x0000000cff0c7221 */ /* 0x000fe40000000000 */
[----:B------:R-:W-:Y:S02]  /*0330*/  FADD R5, R5, -R14 ;  /* 0x8000000e05057221 */ /* 0x000fe40000000000 */
[----:B------:R-:W-:Y:S01]  /*0340*/  FADD R12, RZ, R12 ;  /* 0x0000000cff0c7221 */ /* 0x000fe20000000000 */
[----:B0-----:R-:W-:Y:S01]  /*0350*/  I2FP.F32.U32 R6, R15 ;  /* 0x0000000f00067245 */ /* 0x001fe20000201000 */
[----:B------:R-:W-:Y:S01]  /*0360*/  FADD R5, RZ, R5 ;  /* 0x00000005ff057221 */ /* 0x000fe20000000000 */
[----:B------:R-:W-:Y:S01]  /*0370*/  I2FP.F32.U32 R16, R16 ;  /* 0x0000001000107245 */ /* 0x000fe20000201000 */
[----:B------:R-:W-:Y:S01]  /*0380*/  FADD R12, RZ, R12 ;  /* 0x0000000cff0c7221 */ /* 0x000fe20000000000 */
[----:B------:R-:W-:Y:S01]  /*0390*/  I2FP.F32.U32 R7, R0 ;  /* 0x0000000000077245 */ /* 0x000fe20000201000 */
[----:B------:R-:W-:-:S02]  /*03a0*/  FFMA R5, R6, 2, R5 ;  /* 0x4000000006057823 */ /* 0x000fc40000000005 */
[--C-:B------:R-:W-:Y:S01]  /*03b0*/  FADD R12, R12, R16.reuse ;  /* 0x000000100c0c7221 */ /* 0x100fe20000000000 */
[----:B------:R-:W-:Y:S01]  /*03c0*/  I2FP.F32.U32 R4, R4 ;  /* 0x0000000400047245 */ /* 0x000fe20000201000 */
[----:B------:R-:W-:Y:S02]  /*03d0*/  FADD R5, R5, -R16 ;  /* 0x8000001005057221 */ /* 0x000fe40000000000 */
[----:B------:R-:W-:Y:S02]  /*03e0*/  FFMA R7, R7, 2, R12 ;  /* 0x4000000007077823 */ /* 0x000fe4000000000c */
[----:B------:R-:W-:Y:S02]  /*03f0*/  FADD R5, RZ, R5 ;  /* 0x00000005ff057221 */ /* 0x000fe40000000000 */
[--C-:B------:R-:W-:Y:S02]  /*0400*/  FADD R7, R7, R4.reuse ;  /* 0x0000000407077221 */ /* 0x100fe40000000000 */
[----:B------:R-:W-:-:S02]  /*0410*/  FADD R5, R5, R4 ;  /* 0x0000000405057221 */ /* 0x000fc40000000000 */
[----:B------:R-:W-:-:S04]  /*0420*/  FMUL R0, R7, R7 ;  /* 0x0000000707007220 */ /* 0x000fc80000400000 */
[----:B------:R-:W-:-:S05]  /*0430*/  FFMA R0, R5, R5, R0 ;  /* 0x0000000505007223 */ /* 0x000fca0000000000 */
[----:B------:R-:W-:Y:S01]  /*0440*/  IADD3 R4, PT, PT, R0, -0xd000000, RZ ;  /* 0xf300000000047810 */ /* 0x000fe20007ffe0ff */
[----:B------:R0:W1:Y:S03]  /*0450*/  MUFU.RSQ R5, R0 ;  /* 0x0000000000057308 */ /* 0x0000660000001400 */
[----:B------:R-:W-:-:S13]  /*0460*/  ISETP.GT.U32.AND P0, PT, R4, 0x727fffff, PT ;  /* 0x727fffff0400780c */ /* 0x000fda0003f04070 */
[----:B0-----:R-:W-:Y:S05]  /*0470*/  @!P0 BRA `(.L_x_3) ;  /* 0x00000000000c8947 */ /* 0x001fea0003800000 */
[----:B------:R-:W-:-:S07]  /*0480*/  MOV R9, 0x4a0 ;  /* 0x000004a000097802 */ /* 0x000fce0000000f00 */
[----:B-1----:R-:W-:Y:S05]  /*0490*/  CALL.REL.NOINC `($__internal_0_$__cuda_sm20_sqrt_rn_f32_slowpath) ;  /* 0x0000000000687944 */ /* 0x002fea0003c00000 */
[----:B------:R-:W-:Y:S05]  /*04a0*/  BRA `(.L_x_4) ;  /* 0x0000000000107947 */ /* 0x000fea0003800000 */
.L_x_3:
[----:B-1----:R-:W-:Y:S01]  /*04b0*/  FMUL.FTZ R7, R0, R5 ;  /* 0x0000000500077220 */ /* 0x002fe20000410000 */
[----:B------:R-:W-:-:S03]  /*04c0*/  FMUL.FTZ R5, R5, 0.5 ;  /* 0x3f00000005057820 */ /* 0x000fc60000410000 */
[----:B------:R-:W-:-:S04]  /*04d0*/  FFMA R0, -R7, R7, R0 ;  /* 0x0000000707007223 */ /* 0x000fc80000000100 */
[----:B------:R-:W-:-:S07]  /*04e0*/  FFMA R0, R0, R5, R7 ;  /* 0x0000000500007223 */ /* 0x000fce0000000007 */
.L_x_4:
[----:B------:R-:W-:Y:S05]  /*04f0*/  BSYNC.RECONVERGENT B1 ;  /* 0x0000000000017941 */ /* 0x000fea0003800200 */
.L_x_2:
[----:B------:R-:W-:-:S04]  /*0500*/  FSETP.GEU.AND P0, PT, R0, RZ, PT ;  /* 0x000000ff0000720b */ /* 0x000fc80003f0e000 */
[----:B------:R-:W-:-:S04]  /*0510*/  FSEL R0, R0, RZ, P0 ;  /* 0x000000ff00007208 */ /* 0x000fc80000000000 */
[----:B------:R-:W-:-:S07]  /*0520*/  FMNMX.NAN R0, R0, 255, PT ;  /* 0x437f000000007809 */ /* 0x000fce0003820000 */
.L_x_1:
[----:B------:R-:W-:Y:S05]  /*0530*/  BSYNC.RECONVERGENT B0 ;  /* 0x0000000000007941 */ /* 0x000fea0003800200 */
.L_x_0:
[----:B------:R-:W0:Y:S01]  /*0540*/  LDCU UR6, c[0x0][0x390] ;  /* 0x00007200ff0677ac */ /* 0x000e220008000800 */
[----:B------:R-:W1:Y:S01]  /*0550*/  LDCU.128 UR8, c[0x0][0x380] ;  /* 0x00007000ff0877ac */ /* 0x000e620008000c00 */
[----:B0-----:R-:W-:-:S04]  /*0560*/  IMAD R2, R2, UR6, R3 ;  /* 0x0000000602027c24 */ /* 0x001fc8000f8e0203 */
[----:B------:R-:W-:-:S05]  /*0570*/  IMAD.SHL.U32 R2, R2, 0x4, RZ ;  /* 0x0000000402027824 */ /* 0x000fca00078e00ff */
[----:B-1----:R-:W-:Y:S02]  /*0580*/  IADD3 R4, P0, PT, R2, UR8, RZ ;  /* 0x0000000802047c10 */ /* 0x002fe4000ff1e0ff */
[----:B------:R-:W-:-:S04]  /*0590*/  SHF.R.S32.HI R3, RZ, 0x1f, R2 ;  /* 0x0000001fff037819 */ /* 0x000fc80000011402 */
[----:B------:R-:W-:-:S06]  /*05a0*/  IADD3.X R5, PT, PT, R3, UR9, RZ, P0, !PT ;  /* 0x0000000903057c10 */ /* 0x000fcc00087fe4ff */
[----:B------:R-:W2:Y:S01]  /*05b0*/  LDG.E.U8 R5, desc[UR4][R4.64+0x3] ;  /* 0x0000030404057981 */ /* 0x000ea2000c1e1100 */
[----:B------:R-:W0:Y:S01]  /*05c0*/  F2I.U32.TRUNC.NTZ R7, R0 ;  /* 0x0000000000077305 */ /* 0x000e22000020f000 */
[----:B------:R-:W-:-:S04]  /*05d0*/  IADD3 R2, P0, PT, R2, UR10, RZ ;  /* 0x0000000a02027c10 */ /* 0x000fc8000ff1e0ff */
[----:B------:R-:W-:-:S05]  /*05e0*/  IADD3.X R3, PT, PT, R3, UR11, RZ, P0, !PT ;  /* 0x0000000b03037c10 */ /* 0x000fca00087fe4ff */
[----:B0-----:R-:W-:Y:S04]  /*05f0*/  STG.E.U8 desc[UR4][R2.64], R7 ;  /* 0x0000000702007986 */ /* 0x001fe8000c101104 */
[----:B------:R-:W-:Y:S04]  /*0600*/  STG.E.U8 desc[UR4][R2.64+0x1], R7 ;  /* 0x0000010702007986 */ /* 0x000fe8000c101104 */
[----:B------:R-:W-:Y:S04]  /*0610*/  STG.E.U8 desc[UR4][R2.64+0x2], R7 ;  /* 0x0000020702007986 */ /* 0x000fe8000c101104 */
[----:B--2---:R-:W-:Y:S01]  /*0620*/  STG.E.U8 desc[UR4][R2.64+0x3], R5 ;  /* 0x0000030502007986 */ /* 0x004fe2000c101104 */
[----:B------:R-:W-:Y:S05]  /*0630*/  EXIT ;  /* 0x000000000000794d */ /* 0x000fea0003800000 */
        .weak           $__internal_0_$__cuda_sm20_sqrt_rn_f32_slowpath
        .type           $__internal_0_$__cuda_sm20_sqrt_rn_f32_slowpath,@function
        .size           $__internal_0_$__cuda_sm20_sqrt_rn_f32_slowpath,(.L_x_7 - $__internal_0_$__cuda_sm20_sqrt_rn_f32_slowpath)
$__internal_0_$__cuda_sm20_sqrt_rn_f32_slowpath:
[----:B------:R-:W-:-:S13]  /*0640*/  LOP3.LUT P0, RZ, R0, 0x7fffffff, RZ, 0xc0, !PT ;  /* 0x7fffffff00ff7812 */ /* 0x000fda000780c0ff */
[----:B------:R-:W-:Y:S01]  /*0650*/  @!P0 MOV R4, R0 ;  /* 0x0000000000048202 */ /* 0x000fe20000000f00 */
[----:B------:R-:W-:Y:S06]  /*0660*/  @!P0 BRA `(.L_x_5) ;  /* 0x0000000000408947 */ /* 0x000fec0003800000 */
[----:B------:R-:W-:-:S13]  /*0670*/  FSETP.GEU.FTZ.AND P0, PT, R0, RZ, PT ;  /* 0x000000ff0000720b */ /* 0x000fda0003f1e000 */
[----:B------:R-:W-:Y:S01]  /*0680*/  @!P0 MOV R4, 0x7fffffff ;  /* 0x7fffffff00048802 */ /* 0x000fe20000000f00 */
[----:B------:R-:W-:Y:S06]  /*0690*/  @!P0 BRA `(.L_x_5) ;  /* 0x0000000000348947 */ /* 0x000fec0003800000 */
[----:B------:R-:W-:-:S13]  /*06a0*/  FSETP.GTU.FTZ.AND P0, PT, |R0|, +INF , PT ;  /* 0x7f8000000000780b */ /* 0x000fda0003f1c200 */
[----:B------:R-:W-:Y:S01]  /*06b0*/  @P0 FADD.FTZ R4, R0, 1 ;  /* 0x3f80000000040421 */ /* 0x000fe20000010000 */
[----:B------:R-:W-:Y:S06]  /*06c0*/  @P0 BRA `(.L_x_5) ;  /* 0x0000000000280947 */ /* 0x000fec0003800000 */
[----:B------:R-:W-:-:S13]  /*06d0*/  FSETP.NEU.FTZ.AND P0, PT, |R0|, +INF , PT ;  /* 0x7f8000000000780b */ /* 0x000fda0003f1d200 */
[----:B------:R-:W-:-:S04]  /*06e0*/  @P0 FFMA R5, R0, 1.84467440737095516160e+19, RZ ;  /* 0x5f80000000050823 */ /* 0x000fc800000000ff */
[----:B------:R-:W0:Y:S02]  /*06f0*/  @P0 MUFU.RSQ R4, R5 ;  /* 0x0000000500040308 */ /* 0x000e240000001400 */
[----:B0-----:R-:W-:Y:S01]  /*0700*/  @P0 FMUL.FTZ R6, R5, R4 ;  /* 0x0000000405060220 */ /* 0x001fe20000410000 */
[----:B------:R-:W-:Y:S01]  /*0710*/  @P0 FMUL.FTZ R8, R4, 0.5 ;  /* 0x3f00000004080820 */ /* 0x000fe20000410000 */
[----:B------:R-:W-:Y:S02]  /*0720*/  @!P0 IMAD.MOV.U32 R4, RZ, RZ, R0 ;  /* 0x000000ffff048224 */ /* 0x000fe400078e0000 */
[----:B------:R-:W-:-:S04]  /*0730*/  @P0 FADD.FTZ R7, -R6, -RZ ;  /* 0x800000ff06070221 */ /* 0x000fc80000010100 */
[----:B------:R-:W-:-:S04]  /*0740*/  @P0 FFMA R7, R6, R7, R5 ;  /* 0x0000000706070223 */ /* 0x000fc80000000005 */
[----:B------:R-:W-:-:S04]  /*0750*/  @P0 FFMA R7, R7, R8, R6 ;  /* 0x0000000807070223 */ /* 0x000fc80000000006 */
[----:B------:R-:W-:-:S07]  /*0760*/  @P0 FMUL.FTZ R4, R7, 2.3283064365386962891e-10 ;  /* 0x2f80000007040820 */ /* 0x000fce0000410000 */
.L_x_5:
[----:B------:R-:W-:Y:S01]  /*0770*/  HFMA2 R5, -RZ, RZ, 0, 0 ;  /* 0x00000000ff057431 */ /* 0x000fe200000001ff */
[----:B------:R-:W-:Y:S02]  /*0780*/  MOV R0, R4 ;  /* 0x0000000400007202 */ /* 0x000fe40000000f00 */
[----:B------:R-:W-:-:S04]  /*0790*/  MOV R4, R9 ;  /* 0x0000000900047202 */ /* 0x000fc80000000f00 */
[----:B------:R-:W-:Y:S05]  /*07a0*/  RET.REL.NODEC R4 `(_Z11sobelKernelPhS_ii) ;  /* 0xfffffff804147950 */ /* 0x000fea0003c3ffff */
.L_x_6:
[----:B------:R-:W-:-:S00]  /*07b0*/  BRA `(.L_x_6) ;  /* 0xfffffffc00fc7947 */ /* 0x000fc0000383ffff */
[----:B------:R-:W-:-:S00]  /*07c0*/  NOP ;  /* 0x0000000000007918 */ /* 0x000fc00000000000 */
        /* <DEDUP_REMOVED lines=11> */
.L_x_7:


//--------------------- .nv.shared.reserved.0     --------------------------
	.section	.nv.shared.reserved.0,"aw",@nobits
	.weak		__nv_reservedSMEM_offset_0_alias
	.size		__nv_reservedSMEM_offset_0_alias, 0, 64
	.other		__nv_reservedSMEM_offset_0_alias,@"STO_CUDA_RESERVED_SHARED STV_DEFAULT"
__nv_reservedSMEM_offset_0_alias:
	.zero		0
	.zero		64


//--------------------- .nv.constant0._Z11sobelKernelPhS_ii --------------------------
	.section	.nv.constant0._Z11sobelKernelPhS_ii,"a",@progbits
	.sectionflags	@""
	.align	4
.nv.constant0._Z11sobelKernelPhS_ii:
	.zero		920


//--------------------- SYMBOLS --------------------------

	.type		.nv.reservedSmem.offset0,@object
	.size		.nv.reservedSmem.offset0,0x4
